	.headerflags	@"EF_CUDA_TEXMODE_UNIFIED EF_CUDA_64BIT_ADDRESS EF_CUDA_ACCELERATORS EF_CUDA_SM90 EF_CUDA_VIRTUAL_SM(EF_CUDA_SM90)"
	.elftype	@"ET_EXEC"


//--------------------- .nv.info                  --------------------------
	.section	.nv.info,"",@"SHT_CUDA_INFO"
	.align	4


	//----- nvinfo : EIATTR_REGCOUNT
	.align		4
        /*0000*/ 	.byte	0x04, 0x2f
        /*0002*/ 	.short	(.L_1 - .L_0)
	.align		4
.L_0:
        /*0004*/ 	.word	index@(triton_poi_fused_ge_le_logical_and_2)
        /*0008*/ 	.word	0x00000014


	//----- nvinfo : EIATTR_MIN_STACK_SIZE
	.align		4
.L_1:
        /*000c*/ 	.byte	0x04, 0x12
        /*000e*/ 	.short	(.L_3 - .L_2)
	.align		4
.L_2:
        /*0010*/ 	.word	index@(triton_poi_fused_ge_le_logical_and_2)
        /*0014*/ 	.word	0x00000000


	//----- nvinfo : EIATTR_FRAME_SIZE
	.align		4
.L_3:
        /*0018*/ 	.byte	0x04, 0x11
        /*001a*/ 	.short	(.L_5 - .L_4)
	.align		4
.L_4:
        /*001c*/ 	.word	index@(triton_poi_fused_ge_le_logical_and_2)
        /*0020*/ 	.word	0x00000000


	//----- nvinfo : EIATTR_MIN_STACK_SIZE
	.align		4
.L_5:
        /*0024*/ 	.byte	0x04, 0x12
        /*0026*/ 	.short	(.L_7 - .L_6)
	.align		4
.L_6:
        /*0028*/ 	.word	index@(triton_poi_fused_ge_le_logical_and_2)
        /*002c*/ 	.word	0x00000000
.L_7:


//--------------------- .nv.info.triton_poi_fused_ge_le_logical_and_2 --------------------------
	.section	.nv.info.triton_poi_fused_ge_le_logical_and_2,"",@"SHT_CUDA_INFO"
	.sectionflags	@""
	.align	4


	//----- nvinfo : EIATTR_CUDA_API_VERSION
	.align		4
        /*0000*/ 	.byte	0x04, 0x37
        /*0002*/ 	.short	(.L_9 - .L_8)
.L_8:
        /*0004*/ 	.word	0x0000007c


	//----- nvinfo : EIATTR_KPARAM_INFO
	.align		4
.L_9:
        /*0008*/ 	.byte	0x04, 0x17
        /*000a*/ 	.short	(.L_11 - .L_10)
.L_10:
        /*000c*/ 	.word	0x00000000
        /*0010*/ 	.short	0x0004
        /*0012*/ 	.short	0x0020
        /*0014*/ 	.byte	0x00, 0xf0, 0x11, 0x00


	//----- nvinfo : EIATTR_KPARAM_INFO
	.align		4
.L_11:
        /*0018*/ 	.byte	0x04, 0x17
        /*001a*/ 	.short	(.L_13 - .L_12)
.L_12:
        /*001c*/ 	.word	0x00000000
        /*0020*/ 	.short	0x0003
        /*0022*/ 	.short	0x0018
        /*0024*/ 	.byte	0x00, 0xf4, 0x21, 0x00


	//----- nvinfo : EIATTR_KPARAM_INFO
	.align		4
.L_13:
        /*0028*/ 	.byte	0x04, 0x17
        /*002a*/ 	.short	(.L_15 - .L_14)
.L_14:
        /*002c*/ 	.word	0x00000000
        /*0030*/ 	.short	0x0002
        /*0032*/ 	.short	0x0010
        /*0034*/ 	.byte	0x00, 0xf4, 0x21, 0x00


	//----- nvinfo : EIATTR_KPARAM_INFO
	.align		4
.L_15:
        /*0038*/ 	.byte	0x04, 0x17
        /*003a*/ 	.short	(.L_17 - .L_16)
.L_16:
        /*003c*/ 	.word	0x00000000
        /*0040*/ 	.short	0x0001
        /*0042*/ 	.short	0x0008
        /*0044*/ 	.byte	0x00, 0xf4, 0x21, 0x00


	//----- nvinfo : EIATTR_KPARAM_INFO
	.align		4
.L_17:
        /*0048*/ 	.byte	0x04, 0x17
        /*004a*/ 	.short	(.L_19 - .L_18)
.L_18:
        /*004c*/ 	.word	0x00000000
        /*0050*/ 	.short	0x0000
        /*0052*/ 	.short	0x0000
        /*0054*/ 	.byte	0x00, 0xf4, 0x21, 0x00


	//----- nvinfo : EIATTR_SPARSE_MMA_MASK
	.align		4
.L_19:
        /*0058*/ 	.byte	0x03, 0x50
        /*005a*/ 	.short	0x0000


	//----- nvinfo : EIATTR_MAXREG_COUNT
	.align		4
        /*005c*/ 	.byte	0x03, 0x1b
        /*005e*/ 	.short	0x00ff


	//----- nvinfo : EIATTR_EXIT_INSTR_OFFSETS
	.align		4
        /*0060*/ 	.byte	0x04, 0x1c
        /*0062*/ 	.short	(.L_21 - .L_20)


	//   ....[0]....
.L_20:
        /*0064*/ 	.word	0x00000370


	//   ....[1]....
        /*0068*/ 	.word	0x00000390


	//----- nvinfo : EIATTR_REQNTID
	.align		4
.L_21:
        /*006c*/ 	.byte	0x04, 0x10
        /*006e*/ 	.short	(.L_23 - .L_22)
.L_22:
        /*0070*/ 	.word	0x00000080
        /*0074*/ 	.word	0x00000001
        /*0078*/ 	.word	0x00000001


	//----- nvinfo : EIATTR_CBANK_PARAM_SIZE
	.align		4
.L_23:
        /*007c*/ 	.byte	0x03, 0x19
        /*007e*/ 	.short	0x0024


	//----- nvinfo : EIATTR_PARAM_CBANK
	.align		4
        /*0080*/ 	.byte	0x04, 0x0a
        /*0082*/ 	.short	(.L_25 - .L_24)
	.align		4
.L_24:
        /*0084*/ 	.word	index@(.nv.constant0.triton_poi_fused_ge_le_logical_and_2)
        /*0088*/ 	.short	0x0210
        /*008a*/ 	.short	0x0024


	//----- nvinfo : EIATTR_SW_WAR
	.align		4
.L_25:
        /*008c*/ 	.byte	0x04, 0x36
        /*008e*/ 	.short	(.L_27 - .L_26)
.L_26:
        /*0090*/ 	.word	0x00000008
.L_27:


//--------------------- .nv.callgraph             --------------------------
	.section	.nv.callgraph,"",@"SHT_CUDA_CALLGRAPH"
	.align	4
	.sectionentsize	8
	.align		4
        /*0000*/ 	.word	0x00000000
	.align		4
        /*0004*/ 	.word	0xffffffff
	.align		4
        /*0008*/ 	.word	0x00000000
	.align		4
        /*000c*/ 	.word	0xfffffffe
	.align		4
        /*0010*/ 	.word	0x00000000
	.align		4
        /*0014*/ 	.word	0xfffffffd
	.align		4
        /*0018*/ 	.word	0x00000000
	.align		4
        /*001c*/ 	.word	0xfffffffc


//--------------------- .text.triton_poi_fused_ge_le_logical_and_2 --------------------------
	.section	.text.triton_poi_fused_ge_le_logical_and_2,"ax",@progbits
	.align	128
        .global         triton_poi_fused_ge_le_logical_and_2
        .type           triton_poi_fused_ge_le_logical_and_2,@function
        .size           triton_poi_fused_ge_le_logical_and_2,(.L_x_1 - triton_poi_fused_ge_le_logical_and_2)
        .other          triton_poi_fused_ge_le_logical_and_2,@"STO_CUDA_ENTRY STV_DEFAULT"
triton_poi_fused_ge_le_logical_and_2:
.text.triton_poi_fused_ge_le_logical_and_2:
[----:B------:R-:W0:Y:S02]  /*0000*/  LDC R1, c[0x0][0x28] ;  /* 0x00000a00ff017b82 */ /* 0x000e240000000800 */
[----:B------:R-:W1:Y:S01]  /*0010*/  S2R R0, SR_TID.X ;  /* 0x0000000000007919 */ /* 0x000e620000002100 */
[----:B------:R-:W2:Y:S01]  /*0020*/  LDC.64 R12, c[0x0][0x218] ;  /* 0x00008600ff0c7b82 */ /* 0x000ea20000000a00 */
[----:B------:R-:W-:Y:S02]  /*0030*/  CS2R R14, SRZ ;  /* 0x00000000000e7805 */ /* 0x000fe4000001ff00 */
[----:B------:R-:W-:Y:S01]  /*0040*/  CS2R R10, SRZ ;  /* 0x00000000000a7805 */ /* 0x000fe2000001ff00 */
[----:B------:R-:W3:Y:S01]  /*0050*/  S2R R5, SR_CTAID.X ;  /* 0x0000000000057919 */ /* 0x000ee20000002500 */
[----:B------:R-:W-:Y:S01]  /*0060*/  ULDC.64 UR4, c[0x0][0x208] ;  /* 0x0000820000047ab9 */ /* 0x000fe20000000a00 */
[----:B------:R-:W-:Y:S01]  /*0070*/  ULDC.64 UR6, c[0x0][0x228] ;  /* 0x00008a0000067ab9 */ /* 0x000fe20000000a00 */
[----:B-1----:R-:W-:Y:S01]  /*0080*/  IMAD.SHL.U32 R0, R0, 0x2, RZ ;  /* 0x0000000200007824 */ /* 0x002fe200078e00ff */
[----:B---3--:R-:W-:-:S04]  /*0090*/  SHF.R.S32.HI R3, RZ, 0x17, R5 ;  /* 0x00000017ff037819 */ /* 0x008fc80000011405 */
[----:B------:R-:W-:Y:S02]  /*00a0*/  LOP3.LUT R0, R0, 0xfe, RZ, 0xc0, !PT ;  /* 0x000000fe00007812 */ /* 0x000fe400078ec0ff */
[----:B------:R-:W-:-:S03]  /*00b0*/  SGXT R3, R3, 0x1 ;  /* 0x000000010303781a */ /* 0x000fc60000000200 */
[----:B------:R-:W-:-:S04]  /*00c0*/  IMAD R0, R5, 0x100, R0 ;  /* 0x0000010005007824 */ /* 0x000fc800078e0200 */
[C---:B------:R-:W-:Y:S01]  /*00d0*/  IMAD.HI R4, R0.reuse, 0x38e38e39, RZ ;  /* 0x38e38e3900047827 */ /* 0x040fe200078e02ff */
[----:B------:R-:W-:Y:S02]  /*00e0*/  LEA.HI R3, R3, R0, RZ, 0x4 ;  /* 0x0000000003037211 */ /* 0x000fe400078f20ff */
[----:B------:R-:W-:Y:S02]  /*00f0*/  ISETP.GE.AND P2, PT, R0, 0x240, PT ;  /* 0x000002400000780c */ /* 0x000fe40003f46270 */
[----:B------:R-:W-:Y:S02]  /*0100*/  SHF.R.S32.HI R6, RZ, 0x4, R3 ;  /* 0x00000004ff067819 */ /* 0x000fe40000011403 */
[----:B------:R-:W1:Y:S01]  /*0110*/  LDC.64 R2, c[0x0][0x210] ;  /* 0x00008400ff027b82 */ /* 0x000e620000000a00 */
[----:B------:R-:W-:Y:S02]  /*0120*/  SHF.R.U32.HI R5, RZ, 0x1f, R4 ;  /* 0x0000001fff057819 */ /* 0x000fe40000011604 */
[----:B------:R-:W-:-:S02]  /*0130*/  IMAD.HI R7, R6, 0x38e38e39, RZ ;  /* 0x38e38e3906077827 */ /* 0x000fc400078e02ff */
[----:B------:R-:W-:-:S03]  /*0140*/  LEA.HI.SX32 R17, R4, R5, 0x1b ;  /* 0x0000000504117211 */ /* 0x000fc600078fdaff */
[----:B------:R-:W-:Y:S02]  /*0150*/  SHF.R.S32.HI R8, RZ, 0x1, R7 ;  /* 0x00000001ff087819 */ /* 0x000fe40000011407 */
[----:B------:R-:W-:Y:S02]  /*0160*/  IMAD R4, R17, -0x90, R0 ;  /* 0xffffff7011047824 */ /* 0x000fe400078e0200 */
[----:B------:R-:W-:Y:S02]  /*0170*/  LEA.HI R7, R7, R8, RZ, 0x1 ;  /* 0x0000000807077211 */ /* 0x000fe400078f08ff */
[----:B------:R-:W3:Y:S01]  /*0180*/  LDC.64 R8, c[0x0][0x220] ;  /* 0x00008800ff087b82 */ /* 0x000ee20000000a00 */
[----:B------:R-:W-:Y:S01]  /*0190*/  VIADD R16, R4, 0x90 ;  /* 0x0000009004107836 */ /* 0x000fe20000000000 */
[----:B------:R-:W-:Y:S01]  /*01a0*/  CS2R R4, SRZ ;  /* 0x0000000000047805 */ /* 0x000fe2000001ff00 */
[----:B------:R-:W-:-:S04]  /*01b0*/  IMAD R7, R7, -0x9, R6 ;  /* 0xfffffff707077824 */ /* 0x000fc800078e0206 */
[----:B--2---:R-:W-:Y:S01]  /*01c0*/  IMAD.WIDE R12, R7, 0x8, R12 ;  /* 0x00000008070c7825 */ /* 0x004fe200078e020c */
[----:B------:R-:W-:-:S03]  /*01d0*/  CS2R R6, SRZ ;  /* 0x0000000000067805 */ /* 0x000fc6000001ff00 */
[----:B-1----:R-:W-:Y:S01]  /*01e0*/  IMAD.WIDE.U32 R2, R16, 0x8, R2 ;  /* 0x0000000810027825 */ /* 0x002fe200078e0002 */
[----:B------:R-:W2:Y:S04]  /*01f0*/  @!P2 LDG.E.EL.64 R14, desc[UR4][R12.64+0x48] ;  /* 0x000048040c0ea981 */ /* 0x000ea8000c2e1b00 */
[----:B------:R-:W4:Y:S04]  /*0200*/  @!P2 LDG.E.EL.64 R10, desc[UR4][R12.64+0x48] ;  /* 0x000048040c0aa981 */ /* 0x000f28000c2e1b00 */
[----:B------:R-:W5:Y:S01]  /*0210*/  @!P2 LDG.E.EL.128 R4, desc[UR4][R2.64] ;  /* 0x000000040204a981 */ /* 0x000f62000c2e1d00 */
[----:B------:R-:W-:-:S04]  /*0220*/  IMAD R17, R17, 0x120, R16 ;  /* 0x0000012011117824 */ /* 0x000fc800078e0210 */
[----:B---3--:R-:W-:Y:S01]  /*0230*/  IMAD.WIDE R8, R17, 0x4, R8 ;  /* 0x0000000411087825 */ /* 0x008fe200078e0208 */
[----:B------:R-:W-:-:S06]  /*0240*/  CS2R R16, SRZ ;  /* 0x0000000000107805 */ /* 0x000fcc000001ff00 */
[----:B------:R-:W3:Y:S01]  /*0250*/  @!P2 LDG.E.64 R16, desc[UR4][R8.64] ;  /* 0x000000040810a981 */ /* 0x000ee2000c1e1b00 */
[----:B--2---:R-:W-:Y:S08]  /*0260*/  I2F.S64 R15, R14 ;  /* 0x0000000e000f7312 */ /* 0x004ff00000301400 */
[----:B----4-:R-:W-:Y:S08]  /*0270*/  I2F.S64 R11, R10 ;  /* 0x0000000a000b7312 */ /* 0x010ff00000301400 */
[----:B-----5:R-:W1:Y:S08]  /*0280*/  I2F.S64 R4, R4 ;  /* 0x0000000400047312 */ /* 0x020e700000301400 */
[----:B------:R-:W2:Y:S01]  /*0290*/  I2F.S64 R6, R6 ;  /* 0x0000000600067312 */ /* 0x000ea20000301400 */
[----:B-1----:R-:W-:-:S04]  /*02a0*/  FADD R13, R4, R15 ;  /* 0x0000000f040d7221 */ /* 0x002fc80000000000 */
[----:B---3--:R-:W-:Y:S01]  /*02b0*/  FADD R13, R13, R16 ;  /* 0x000000100d0d7221 */ /* 0x008fe20000000000 */
[----:B--2---:R-:W-:-:S04]  /*02c0*/  FADD R2, R6, R11 ;  /* 0x0000000b06027221 */ /* 0x004fc80000000000 */
[----:B------:R-:W-:Y:S01]  /*02d0*/  FSETP.GTU.AND P0, PT, R13, 5, PT ;  /* 0x40a000000d00780b */ /* 0x000fe20003f0c000 */
[----:B------:R-:W-:-:S03]  /*02e0*/  FADD R2, R2, R17 ;  /* 0x0000001102027221 */ /* 0x000fc60000000000 */
[----:B------:R-:W-:Y:S02]  /*02f0*/  FSETP.GE.AND P0, PT, R13, RZ, !P0 ;  /* 0x000000ff0d00720b */ /* 0x000fe40004706000 */
[C---:B------:R-:W-:Y:S02]  /*0300*/  FSETP.GTU.AND P1, PT, R2.reuse, 5, PT ;  /* 0x40a000000200780b */ /* 0x040fe40003f2c000 */
[----:B------:R-:W-:Y:S02]  /*0310*/  SEL R4, RZ, 0x1, !P0 ;  /* 0x00000001ff047807 */ /* 0x000fe40004000000 */
[----:B------:R-:W-:Y:S02]  /*0320*/  FSETP.GE.AND P1, PT, R2, RZ, !P1 ;  /* 0x000000ff0200720b */ /* 0x000fe40004f26000 */
[----:B------:R-:W-:Y:S02]  /*0330*/  IADD3 R2, P3, R0, UR6, RZ ;  /* 0x0000000600027c10 */ /* 0x000fe4000ff7e0ff */
[----:B------:R-:W-:-:S02]  /*0340*/  SEL R5, RZ, 0x100, !P1 ;  /* 0x00000100ff057807 */ /* 0x000fc40004800000 */
[----:B------:R-:W-:-:S03]  /*0350*/  LEA.HI.X.SX32 R3, R0, UR7, 0x1, P3 ;  /* 0x0000000700037c11 */ /* 0x000fc600098f0eff */
[----:B------:R-:W-:Y:S01]  /*0360*/  IMAD.IADD R5, R4, 0x1, R5 ;  /* 0x0000000104057824 */ /* 0x000fe200078e0205 */
[----:B------:R-:W-:Y:S06]  /*0370*/  @P2 EXIT ;  /* 0x000000000000294d */ /* 0x000fec0003800000 */
[----:B------:R-:W-:Y:S01]  /*0380*/  STG.E.U16 desc[UR4][R2.64], R5 ;  /* 0x0000000502007986 */ /* 0x000fe2000c101504 */
[----:B------:R-:W-:Y:S05]  /*0390*/  EXIT ;  /* 0x000000000000794d */ /* 0x000fea0003800000 */
.L_x_0:
[----:B------:R-:W-:-:S00]  /*03a0*/  BRA `(.L_x_0) ;  /* 0xfffffffc00fc7947 */ /* 0x000fc0000383ffff */
[----:B------:R-:W-:-:S00]  /*03b0*/  NOP ;  /* 0x0000000000007918 */ /* 0x000fc00000000000 */
        /* <DEDUP_REMOVED lines=12> */
.L_x_1:


//--------------------- .nv.constant0.triton_poi_fused_ge_le_logical_and_2 --------------------------
	.section	.nv.constant0.triton_poi_fused_ge_le_logical_and_2,"a",@progbits
	.sectionflags	@""
	.align	4
.nv.constant0.triton_poi_fused_ge_le_logical_and_2:
	.zero		564
